//
// Generated by NVIDIA NVVM Compiler
//
// Compiler Build ID: CL-36424714
// Cuda compilation tools, release 13.0, V13.0.88
// Based on NVVM 20.0.0
//

.version 9.0
.target sm_100
.address_size 64

	// .globl	_Z6jacobiPfS_iii

.visible .entry _Z6jacobiPfS_iii(
	.param .u64 .ptr .align 1 _Z6jacobiPfS_iii_param_0,
	.param .u64 .ptr .align 1 _Z6jacobiPfS_iii_param_1,
	.param .u32 _Z6jacobiPfS_iii_param_2,
	.param .u32 _Z6jacobiPfS_iii_param_3,
	.param .u32 _Z6jacobiPfS_iii_param_4
)
{


	ret;

}


// ===== COMPILED SASS (sm_100) =====

	.target	sm_100

	.elftype	@"ET_EXEC"


//--------------------- .note.nv.tkinfo           --------------------------
	.section	.note.nv.tkinfo,"",@"SHT_NOTE"
	.sectionflags	@"SHF_NOTE_NV_TKINFO"
	.tkinfo
        /*0018*/ 	.word	0x00000002
        /*0030*/ 	.string	""
        /*0030*/ 	.string	"ptxas"
        /*0030*/ 	.string	"Cuda compilation tools, release 13.0, V13.0.88"
        /*0030*/ 	.string	"Build cuda_13.0.r13.0/compiler.36424714_0"
        /*0030*/ 	.string	"-arch sm_100 -m 64 "



//--------------------- .note.nv.cuinfo           --------------------------
	.section	.note.nv.cuinfo,"",@"SHT_NOTE"
	.sectionflags	@"SHF_NOTE_NV_CUINFO"
        /*0018*/ 	.short	0x0002
        /*001a*/ 	.short	0x0064
        /*001c*/ 	.short	0x0082
	.zero		2


//--------------------- .nv.info                  --------------------------
	.section	.nv.info,"",@"SHT_CUDA_INFO"
	.align	4


	//----- nvinfo : EIATTR_REGCOUNT
	.align		4
        /*0000*/ 	.byte	0x04, 0x2f
        /*0002*/ 	.short	(.L_1 - .L_0)
	.align		4
.L_0:
        /*0004*/ 	.word	index@(_Z6jacobiPfS_iii)
        /*0008*/ 	.word	0x00000004


	//----- nvinfo : EIATTR_FRAME_SIZE
	.align		4
.L_1:
        /*000c*/ 	.byte	0x04, 0x11
        /*000e*/ 	.short	(.L_3 - .L_2)
	.align		4
.L_2:
        /*0010*/ 	.word	index@(_Z6jacobiPfS_iii)
        /*0014*/ 	.word	0x00000000


	//----- nvinfo : EIATTR_MIN_STACK_SIZE
	.align		4
.L_3:
        /*0018*/ 	.byte	0x04, 0x12
        /*001a*/ 	.short	(.L_5 - .L_4)
	.align		4
.L_4:
        /*001c*/ 	.word	index@(_Z6jacobiPfS_iii)
        /*0020*/ 	.word	0x00000000
.L_5:


//--------------------- .nv.compat                --------------------------
	.section	.nv.compat,"",@"SHT_CUDA_COMPAT_INFO"
	.align	4
        /*0000*/ 	.byte	0x02, 0x09, 0x00, 0x00, 0x02, 0x02, 0x01, 0x00, 0x02, 0x05, 0x05, 0x00, 0x03, 0x07, 0x01, 0x01
        /*0010*/ 	.byte	0x02, 0x03, 0x00, 0x00, 0x02, 0x06, 0x01, 0x00, 0x04, 0x0b, 0x08, 0x00, 0x09, 0x00, 0x00, 0x00
        /*0020*/ 	.byte	0x00, 0x00, 0x00, 0x00


//--------------------- .nv.info._Z6jacobiPfS_iii --------------------------
	.section	.nv.info._Z6jacobiPfS_iii,"",@"SHT_CUDA_INFO"
	.sectionflags	@""
	.align	4


	//----- nvinfo : EIATTR_CUDA_API_VERSION
	.align		4
        /*0000*/ 	.byte	0x04, 0x37
        /*0002*/ 	.short	(.L_7 - .L_6)
.L_6:
        /*0004*/ 	.word	0x00000082


	//----- nvinfo : EIATTR_KPARAM_INFO
	.align		4
.L_7:
        /*0008*/ 	.byte	0x04, 0x17
        /*000a*/ 	.short	(.L_9 - .L_8)
.L_8:
        /*000c*/ 	.word	0x00000000
        /*0010*/ 	.short	0x0004
        /*0012*/ 	.short	0x0018
        /*0014*/ 	.byte	0x00, 0xf0, 0x11, 0x00


	//----- nvinfo : EIATTR_KPARAM_INFO
	.align		4
.L_9:
        /*0018*/ 	.byte	0x04, 0x17
        /*001a*/ 	.short	(.L_11 - .L_10)
.L_10:
        /*001c*/ 	.word	0x00000000
        /*0020*/ 	.short	0x0003
        /*0022*/ 	.short	0x0014
        /*0024*/ 	.byte	0x00, 0xf0, 0x11, 0x00


	//----- nvinfo : EIATTR_KPARAM_INFO
	.align		4
.L_11:
        /*0028*/ 	.byte	0x04, 0x17
        /*002a*/ 	.short	(.L_13 - .L_12)
.L_12:
        /*002c*/ 	.word	0x00000000
        /*0030*/ 	.short	0x0002
        /*0032*/ 	.short	0x0010
        /*0034*/ 	.byte	0x00, 0xf0, 0x11, 0x00


	//----- nvinfo : EIATTR_KPARAM_INFO
	.align		4
.L_13:
        /*0038*/ 	.byte	0x04, 0x17
        /*003a*/ 	.short	(.L_15 - .L_14)
.L_14:
        /*003c*/ 	.word	0x00000000
        /*0040*/ 	.short	0x0001
        /*0042*/ 	.short	0x0008
        /*0044*/ 	.byte	0x00, 0xf5, 0x21, 0x00


	//----- nvinfo : EIATTR_KPARAM_INFO
	.align		4
.L_15:
        /*0048*/ 	.byte	0x04, 0x17
        /*004a*/ 	.short	(.L_17 - .L_16)
.L_16:
        /*004c*/ 	.word	0x00000000
        /*0050*/ 	.short	0x0000
        /*0052*/ 	.short	0x0000
        /*0054*/ 	.byte	0x00, 0xf5, 0x21, 0x00


	//----- nvinfo : EIATTR_SPARSE_MMA_MASK
	.align		4
.L_17:
        /*0058*/ 	.byte	0x03, 0x50
        /*005a*/ 	.short	0x0000


	//----- nvinfo : EIATTR_MAXREG_COUNT
	.align		4
        /*005c*/ 	.byte	0x03, 0x1b
        /*005e*/ 	.short	0x00ff


	//----- nvinfo : EIATTR_MERCURY_ISA_VERSION
	.align		4
        /*0060*/ 	.byte	0x03, 0x5f
        /*0062*/ 	.short	0x0101


	//----- nvinfo : EIATTR_VRC_CTA_INIT_COUNT
	.align		4
        /*0064*/ 	.byte	0x02, 0x4a
	.zero		1
	.zero		1


	//----- nvinfo : EIATTR_EXIT_INSTR_OFFSETS
	.align		4
        /*0068*/ 	.byte	0x04, 0x1c
        /*006a*/ 	.short	(.L_19 - .L_18)


	//   ....[0]....
.L_18:
        /*006c*/ 	.word	0x00000010


	//----- nvinfo : EIATTR_CBANK_PARAM_SIZE
	.align		4
.L_19:
        /*0070*/ 	.byte	0x03, 0x19
        /*0072*/ 	.short	0x001c


	//----- nvinfo : EIATTR_PARAM_CBANK
	.align		4
        /*0074*/ 	.byte	0x04, 0x0a
        /*0076*/ 	.short	(.L_21 - .L_20)
	.align		4
.L_20:
        /*0078*/ 	.word	index@(.nv.constant0._Z6jacobiPfS_iii)
        /*007c*/ 	.short	0x0380
        /*007e*/ 	.short	0x001c


	//----- nvinfo : EIATTR_SW_WAR
	.align		4
.L_21:
        /*0080*/ 	.byte	0x04, 0x36
        /*0082*/ 	.short	(.L_23 - .L_22)
.L_22:
        /*0084*/ 	.word	0x00000008
.L_23:


//--------------------- .nv.callgraph             --------------------------
	.section	.nv.callgraph,"",@"SHT_CUDA_CALLGRAPH"
	.align	4
	.sectionentsize	8
	.align		4
        /*0000*/ 	.word	0x00000000
	.align		4
        /*0004*/ 	.word	0xffffffff
	.align		4
        /*0008*/ 	.word	0x00000000
	.align		4
        /*000c*/ 	.word	0xfffffffe
	.align		4
        /*0010*/ 	.word	0x00000000
	.align		4
        /*0014*/ 	.word	0xfffffffd
	.align		4
        /*0018*/ 	.word	0x00000000
	.align		4
        /*001c*/ 	.word	0xfffffffc


//--------------------- .text._Z6jacobiPfS_iii    --------------------------
	.section	.text._Z6jacobiPfS_iii,"ax",@progbits
	.align	128
        .global         _Z6jacobiPfS_iii
        .type           _Z6jacobiPfS_iii,@function
        .size           _Z6jacobiPfS_iii,(.L_x_1 - _Z6jacobiPfS_iii)
        .other          _Z6jacobiPfS_iii,@"STO_CUDA_ENTRY STV_DEFAULT"
_Z6jacobiPfS_iii:
.text._Z6jacobiPfS_iii:
[----:B------:R-:W-:Y:S01]  /*0000*/  LDC R1, c[0x0][0x37c] ;  /* 0x0000df00ff017b82 */ /* 0x000fe20000000800 */
[----:B------:R-:W-:Y:S05]  /*0010*/  EXIT ;  /* 0x000000000000794d */ /* 0x000fea0003800000 */
.L_x_0:
[----:B------:R-:W-:-:S00]  /*0020*/  BRA `(.L_x_0) ;  /* 0xfffffffc00fc7947 */ /* 0x000fc0000383ffff */
[----:B------:R-:W-:-:S00]  /*0030*/  NOP ;  /* 0x0000000000007918 */ /* 0x000fc00000000000 */
        /* <DEDUP_REMOVED lines=12> */
.L_x_1:


//--------------------- .nv.shared.reserved.0     --------------------------
	.section	.nv.shared.reserved.0,"aw",@nobits
	.weak		__nv_reservedSMEM_offset_0_alias
	.size		__nv_reservedSMEM_offset_0_alias, 0, 64
	.other		__nv_reservedSMEM_offset_0_alias,@"STO_CUDA_RESERVED_SHARED STV_DEFAULT"
__nv_reservedSMEM_offset_0_alias:
	.zero		0
	.zero		64


//--------------------- .nv.constant0._Z6jacobiPfS_iii --------------------------
	.section	.nv.constant0._Z6jacobiPfS_iii,"a",@progbits
	.sectionflags	@""
	.align	4
.nv.constant0._Z6jacobiPfS_iii:
	.zero		924


//--------------------- SYMBOLS --------------------------

	.type		.nv.reservedSmem.offset0,@object
	.size		.nv.reservedSmem.offset0,0x4
